//
// Generated by NVIDIA NVVM Compiler
//
// Compiler Build ID: CL-36424714
// Cuda compilation tools, release 13.0, V13.0.88
// Based on NVVM 20.0.0
//

.version 9.0
.target sm_100
.address_size 64

	// .globl	_Z17matMultKernel_ijkiPfS_S_

.visible .entry _Z17matMultKernel_ijkiPfS_S_(
	.param .u32 _Z17matMultKernel_ijkiPfS_S__param_0,
	.param .u64 .ptr .align 1 _Z17matMultKernel_ijkiPfS_S__param_1,
	.param .u64 .ptr .align 1 _Z17matMultKernel_ijkiPfS_S__param_2,
	.param .u64 .ptr .align 1 _Z17matMultKernel_ijkiPfS_S__param_3
)
{
	.reg .pred 	%p<10>;
	.reg .b32 	%r<81>;
	.reg .b32 	%f<56>;
	.reg .b64 	%rd<48>;

	ld.param.u32 	%r44, [_Z17matMultKernel_ijkiPfS_S__param_0];
	ld.param.u64 	%rd6, [_Z17matMultKernel_ijkiPfS_S__param_1];
	ld.param.u64 	%rd7, [_Z17matMultKernel_ijkiPfS_S__param_2];
	ld.param.u64 	%rd5, [_Z17matMultKernel_ijkiPfS_S__param_3];
	cvta.to.global.u64 	%rd1, %rd7;
	cvta.to.global.u64 	%rd2, %rd6;
	mov.u32 	%r45, %ctaid.x;
	mov.u32 	%r46, %ntid.x;
	mov.u32 	%r47, %tid.x;
	mad.lo.s32 	%r1, %r45, %r46, %r47;
	mov.u32 	%r48, %ctaid.y;
	mov.u32 	%r49, %ntid.y;
	mul.lo.s32 	%r2, %r48, %r49;
	mov.u32 	%r3, %tid.y;
	add.s32 	%r50, %r2, %r3;
	max.s32 	%r51, %r1, %r50;
	setp.ge.s32 	%p1, %r51, %r44;
	@%p1 bra 	$L__BB0_12;
	cvta.to.global.u64 	%rd8, %rd5;
	mul.lo.s32 	%r5, %r1, %r44;
	add.s32 	%r53, %r5, %r50;
	mul.wide.s32 	%rd9, %r53, 4;
	add.s64 	%rd3, %rd8, %rd9;
	mov.b32 	%r79, 0;
	st.global.u32 	[%rd3], %r79;
	and.b32  	%r6, %r44, 7;
	setp.lt.u32 	%p2, %r44, 8;
	mov.f32 	%f53, 0f00000000;
	@%p2 bra 	$L__BB0_4;
	and.b32  	%r79, %r44, 2147483640;
	neg.s32 	%r77, %r79;
	add.s32 	%r54, %r3, %r44;
	add.s32 	%r76, %r54, %r2;
	shl.b32 	%r10, %r44, 3;
	shl.b32 	%r55, %r44, 1;
	add.s32 	%r75, %r50, %r55;
	mad.lo.s32 	%r74, %r44, 3, %r50;
	shl.b32 	%r56, %r44, 2;
	add.s32 	%r73, %r50, %r56;
	mad.lo.s32 	%r72, %r44, 5, %r50;
	mad.lo.s32 	%r71, %r44, 6, %r50;
	mad.lo.s32 	%r70, %r44, 7, %r50;
	add.s64 	%rd4, %rd2, 16;
	mov.f32 	%f53, 0f00000000;
	mov.u32 	%r68, %r5;
	mov.u32 	%r69, %r50;
$L__BB0_3:
	.pragma "nounroll";
	mul.wide.s32 	%rd10, %r68, 4;
	add.s64 	%rd11, %rd4, %rd10;
	ld.global.f32 	%f10, [%rd11+-16];
	mul.wide.u32 	%rd12, %r69, 4;
	add.s64 	%rd13, %rd1, %rd12;
	ld.global.f32 	%f11, [%rd13];
	fma.rn.f32 	%f12, %f10, %f11, %f53;
	st.global.f32 	[%rd3], %f12;
	ld.global.f32 	%f13, [%rd11+-12];
	mul.wide.u32 	%rd14, %r76, 4;
	add.s64 	%rd15, %rd1, %rd14;
	ld.global.f32 	%f14, [%rd15];
	fma.rn.f32 	%f15, %f13, %f14, %f12;
	st.global.f32 	[%rd3], %f15;
	ld.global.f32 	%f16, [%rd11+-8];
	mul.wide.u32 	%rd16, %r75, 4;
	add.s64 	%rd17, %rd1, %rd16;
	ld.global.f32 	%f17, [%rd17];
	fma.rn.f32 	%f18, %f16, %f17, %f15;
	st.global.f32 	[%rd3], %f18;
	ld.global.f32 	%f19, [%rd11+-4];
	mul.wide.u32 	%rd18, %r74, 4;
	add.s64 	%rd19, %rd1, %rd18;
	ld.global.f32 	%f20, [%rd19];
	fma.rn.f32 	%f21, %f19, %f20, %f18;
	st.global.f32 	[%rd3], %f21;
	ld.global.f32 	%f22, [%rd11];
	mul.wide.u32 	%rd20, %r73, 4;
	add.s64 	%rd21, %rd1, %rd20;
	ld.global.f32 	%f23, [%rd21];
	fma.rn.f32 	%f24, %f22, %f23, %f21;
	st.global.f32 	[%rd3], %f24;
	ld.global.f32 	%f25, [%rd11+4];
	mul.wide.u32 	%rd22, %r72, 4;
	add.s64 	%rd23, %rd1, %rd22;
	ld.global.f32 	%f26, [%rd23];
	fma.rn.f32 	%f27, %f25, %f26, %f24;
	st.global.f32 	[%rd3], %f27;
	ld.global.f32 	%f28, [%rd11+8];
	mul.wide.u32 	%rd24, %r71, 4;
	add.s64 	%rd25, %rd1, %rd24;
	ld.global.f32 	%f29, [%rd25];
	fma.rn.f32 	%f30, %f28, %f29, %f27;
	st.global.f32 	[%rd3], %f30;
	ld.global.f32 	%f31, [%rd11+12];
	mul.wide.u32 	%rd26, %r70, 4;
	add.s64 	%rd27, %rd1, %rd26;
	ld.global.f32 	%f32, [%rd27];
	fma.rn.f32 	%f53, %f31, %f32, %f30;
	st.global.f32 	[%rd3], %f53;
	add.s32 	%r77, %r77, 8;
	add.s32 	%r76, %r76, %r10;
	add.s32 	%r75, %r75, %r10;
	add.s32 	%r74, %r74, %r10;
	add.s32 	%r73, %r73, %r10;
	add.s32 	%r72, %r72, %r10;
	add.s32 	%r71, %r71, %r10;
	add.s32 	%r70, %r70, %r10;
	add.s32 	%r69, %r69, %r10;
	add.s32 	%r68, %r68, 8;
	setp.ne.s32 	%p3, %r77, 0;
	@%p3 bra 	$L__BB0_3;
$L__BB0_4:
	setp.eq.s32 	%p4, %r6, 0;
	@%p4 bra 	$L__BB0_12;
	and.b32  	%r38, %r44, 3;
	setp.lt.u32 	%p5, %r6, 4;
	@%p5 bra 	$L__BB0_7;
	add.s32 	%r57, %r79, %r5;
	mul.wide.s32 	%rd28, %r57, 4;
	add.s64 	%rd29, %rd2, %rd28;
	ld.global.f32 	%f33, [%rd29];
	mad.lo.s32 	%r58, %r79, %r44, %r50;
	mul.wide.u32 	%rd30, %r58, 4;
	add.s64 	%rd31, %rd1, %rd30;
	ld.global.f32 	%f34, [%rd31];
	fma.rn.f32 	%f35, %f33, %f34, %f53;
	st.global.f32 	[%rd3], %f35;
	ld.global.f32 	%f36, [%rd29+4];
	add.s32 	%r59, %r58, %r44;
	mul.wide.u32 	%rd32, %r59, 4;
	add.s64 	%rd33, %rd1, %rd32;
	ld.global.f32 	%f37, [%rd33];
	fma.rn.f32 	%f38, %f36, %f37, %f35;
	st.global.f32 	[%rd3], %f38;
	ld.global.f32 	%f39, [%rd29+8];
	add.s32 	%r60, %r59, %r44;
	mul.wide.u32 	%rd34, %r60, 4;
	add.s64 	%rd35, %rd1, %rd34;
	ld.global.f32 	%f40, [%rd35];
	fma.rn.f32 	%f41, %f39, %f40, %f38;
	st.global.f32 	[%rd3], %f41;
	ld.global.f32 	%f42, [%rd29+12];
	add.s32 	%r61, %r60, %r44;
	mul.wide.u32 	%rd36, %r61, 4;
	add.s64 	%rd37, %rd1, %rd36;
	ld.global.f32 	%f43, [%rd37];
	fma.rn.f32 	%f53, %f42, %f43, %f41;
	st.global.f32 	[%rd3], %f53;
	add.s32 	%r79, %r79, 4;
$L__BB0_7:
	setp.eq.s32 	%p6, %r38, 0;
	@%p6 bra 	$L__BB0_12;
	setp.eq.s32 	%p7, %r38, 1;
	@%p7 bra 	$L__BB0_10;
	add.s32 	%r62, %r79, %r5;
	mul.wide.s32 	%rd38, %r62, 4;
	add.s64 	%rd39, %rd2, %rd38;
	ld.global.f32 	%f44, [%rd39];
	mad.lo.s32 	%r63, %r79, %r44, %r50;
	mul.wide.u32 	%rd40, %r63, 4;
	add.s64 	%rd41, %rd1, %rd40;
	ld.global.f32 	%f45, [%rd41];
	fma.rn.f32 	%f46, %f44, %f45, %f53;
	st.global.f32 	[%rd3], %f46;
	ld.global.f32 	%f47, [%rd39+4];
	add.s32 	%r64, %r63, %r44;
	mul.wide.u32 	%rd42, %r64, 4;
	add.s64 	%rd43, %rd1, %rd42;
	ld.global.f32 	%f48, [%rd43];
	fma.rn.f32 	%f53, %f47, %f48, %f46;
	st.global.f32 	[%rd3], %f53;
	add.s32 	%r79, %r79, 2;
$L__BB0_10:
	and.b32  	%r65, %r44, 1;
	setp.eq.b32 	%p8, %r65, 1;
	not.pred 	%p9, %p8;
	@%p9 bra 	$L__BB0_12;
	add.s32 	%r66, %r79, %r5;
	mul.wide.s32 	%rd44, %r66, 4;
	add.s64 	%rd45, %rd2, %rd44;
	ld.global.f32 	%f49, [%rd45];
	mad.lo.s32 	%r67, %r79, %r44, %r50;
	mul.wide.u32 	%rd46, %r67, 4;
	add.s64 	%rd47, %rd1, %rd46;
	ld.global.f32 	%f50, [%rd47];
	fma.rn.f32 	%f51, %f49, %f50, %f53;
	st.global.f32 	[%rd3], %f51;
$L__BB0_12:
	ret;

}
	// .globl	_Z17matMultKernel_ikjiPfS_S_
.visible .entry _Z17matMultKernel_ikjiPfS_S_(
	.param .u32 _Z17matMultKernel_ikjiPfS_S__param_0,
	.param .u64 .ptr .align 1 _Z17matMultKernel_ikjiPfS_S__param_1,
	.param .u64 .ptr .align 1 _Z17matMultKernel_ikjiPfS_S__param_2,
	.param .u64 .ptr .align 1 _Z17matMultKernel_ikjiPfS_S__param_3
)
{
	.reg .pred 	%p<12>;
	.reg .b32 	%r<42>;
	.reg .b32 	%f<61>;
	.reg .b64 	%rd<40>;

	ld.param.u32 	%r19, [_Z17matMultKernel_ikjiPfS_S__param_0];
	ld.param.u64 	%rd8, [_Z17matMultKernel_ikjiPfS_S__param_1];
	ld.param.u64 	%rd9, [_Z17matMultKernel_ikjiPfS_S__param_2];
	ld.param.u64 	%rd10, [_Z17matMultKernel_ikjiPfS_S__param_3];
	cvta.to.global.u64 	%rd1, %rd10;
	cvta.to.global.u64 	%rd2, %rd9;
	mov.u32 	%r20, %ctaid.x;
	mov.u32 	%r21, %ntid.x;
	mov.u32 	%r22, %tid.x;
	mad.lo.s32 	%r1, %r20, %r21, %r22;
	mov.u32 	%r23, %ctaid.y;
	mov.u32 	%r24, %ntid.y;
	mov.u32 	%r25, %tid.y;
	mad.lo.s32 	%r26, %r23, %r24, %r25;
	max.s32 	%r27, %r1, %r26;
	setp.ge.s32 	%p1, %r27, %r19;
	setp.lt.s32 	%p2, %r19, 1;
	or.pred  	%p3, %p1, %p2;
	@%p3 bra 	$L__BB1_12;
	cvta.to.global.u64 	%rd11, %rd8;
	mul.lo.s32 	%r3, %r1, %r19;
	add.s32 	%r29, %r3, %r26;
	mul.wide.s32 	%rd12, %r29, 4;
	add.s64 	%rd3, %rd11, %rd12;
	mul.lo.s32 	%r4, %r26, %r19;
	and.b32  	%r5, %r19, 7;
	setp.lt.u32 	%p4, %r19, 8;
	mov.b32 	%r40, 0;
	@%p4 bra 	$L__BB1_4;
	and.b32  	%r40, %r19, 2147483640;
	neg.s32 	%r38, %r40;
	mul.wide.u32 	%rd13, %r4, 4;
	add.s64 	%rd14, %rd13, %rd2;
	add.s64 	%rd39, %rd14, 16;
	add.s64 	%rd5, %rd1, 16;
	mov.u32 	%r37, %r3;
$L__BB1_3:
	.pragma "nounroll";
	mul.wide.s32 	%rd15, %r37, 4;
	add.s64 	%rd16, %rd5, %rd15;
	ld.global.f32 	%f1, [%rd3];
	ld.global.f32 	%f2, [%rd39+-16];
	ld.global.f32 	%f3, [%rd16+-16];
	fma.rn.f32 	%f4, %f1, %f2, %f3;
	st.global.f32 	[%rd16+-16], %f4;
	ld.global.f32 	%f5, [%rd3];
	ld.global.f32 	%f6, [%rd39+-12];
	ld.global.f32 	%f7, [%rd16+-12];
	fma.rn.f32 	%f8, %f5, %f6, %f7;
	st.global.f32 	[%rd16+-12], %f8;
	ld.global.f32 	%f9, [%rd3];
	ld.global.f32 	%f10, [%rd39+-8];
	ld.global.f32 	%f11, [%rd16+-8];
	fma.rn.f32 	%f12, %f9, %f10, %f11;
	st.global.f32 	[%rd16+-8], %f12;
	ld.global.f32 	%f13, [%rd3];
	ld.global.f32 	%f14, [%rd39+-4];
	ld.global.f32 	%f15, [%rd16+-4];
	fma.rn.f32 	%f16, %f13, %f14, %f15;
	st.global.f32 	[%rd16+-4], %f16;
	ld.global.f32 	%f17, [%rd3];
	ld.global.f32 	%f18, [%rd39];
	ld.global.f32 	%f19, [%rd16];
	fma.rn.f32 	%f20, %f17, %f18, %f19;
	st.global.f32 	[%rd16], %f20;
	ld.global.f32 	%f21, [%rd3];
	ld.global.f32 	%f22, [%rd39+4];
	ld.global.f32 	%f23, [%rd16+4];
	fma.rn.f32 	%f24, %f21, %f22, %f23;
	st.global.f32 	[%rd16+4], %f24;
	ld.global.f32 	%f25, [%rd3];
	ld.global.f32 	%f26, [%rd39+8];
	ld.global.f32 	%f27, [%rd16+8];
	fma.rn.f32 	%f28, %f25, %f26, %f27;
	st.global.f32 	[%rd16+8], %f28;
	ld.global.f32 	%f29, [%rd3];
	ld.global.f32 	%f30, [%rd39+12];
	ld.global.f32 	%f31, [%rd16+12];
	fma.rn.f32 	%f32, %f29, %f30, %f31;
	st.global.f32 	[%rd16+12], %f32;
	add.s32 	%r38, %r38, 8;
	add.s64 	%rd39, %rd39, 32;
	add.s32 	%r37, %r37, 8;
	setp.ne.s32 	%p5, %r38, 0;
	@%p5 bra 	$L__BB1_3;
$L__BB1_4:
	setp.eq.s32 	%p6, %r5, 0;
	@%p6 bra 	$L__BB1_12;
	and.b32  	%r13, %r19, 3;
	setp.lt.u32 	%p7, %r5, 4;
	@%p7 bra 	$L__BB1_7;
	ld.global.f32 	%f33, [%rd3];
	add.s32 	%r30, %r40, %r4;
	mul.wide.u32 	%rd17, %r30, 4;
	add.s64 	%rd18, %rd2, %rd17;
	ld.global.f32 	%f34, [%rd18];
	add.s32 	%r31, %r40, %r3;
	mul.wide.s32 	%rd19, %r31, 4;
	add.s64 	%rd20, %rd1, %rd19;
	ld.global.f32 	%f35, [%rd20];
	fma.rn.f32 	%f36, %f33, %f34, %f35;
	st.global.f32 	[%rd20], %f36;
	ld.global.f32 	%f37, [%rd3];
	cvt.u64.u32 	%rd21, %r4;
	cvt.u64.u32 	%rd22, %r40;
	add.s64 	%rd23, %rd22, %rd21;
	shl.b64 	%rd24, %rd23, 2;
	add.s64 	%rd25, %rd2, %rd24;
	ld.global.f32 	%f38, [%rd25+4];
	ld.global.f32 	%f39, [%rd20+4];
	fma.rn.f32 	%f40, %f37, %f38, %f39;
	st.global.f32 	[%rd20+4], %f40;
	ld.global.f32 	%f41, [%rd3];
	ld.global.f32 	%f42, [%rd25+8];
	ld.global.f32 	%f43, [%rd20+8];
	fma.rn.f32 	%f44, %f41, %f42, %f43;
	st.global.f32 	[%rd20+8], %f44;
	ld.global.f32 	%f45, [%rd3];
	ld.global.f32 	%f46, [%rd25+12];
	ld.global.f32 	%f47, [%rd20+12];
	fma.rn.f32 	%f48, %f45, %f46, %f47;
	st.global.f32 	[%rd20+12], %f48;
	add.s32 	%r40, %r40, 4;
$L__BB1_7:
	setp.eq.s32 	%p8, %r13, 0;
	@%p8 bra 	$L__BB1_12;
	setp.eq.s32 	%p9, %r13, 1;
	@%p9 bra 	$L__BB1_10;
	ld.global.f32 	%f49, [%rd3];
	add.s32 	%r32, %r40, %r4;
	mul.wide.u32 	%rd26, %r32, 4;
	add.s64 	%rd27, %rd2, %rd26;
	ld.global.f32 	%f50, [%rd27];
	add.s32 	%r33, %r40, %r3;
	mul.wide.s32 	%rd28, %r33, 4;
	add.s64 	%rd29, %rd1, %rd28;
	ld.global.f32 	%f51, [%rd29];
	fma.rn.f32 	%f52, %f49, %f50, %f51;
	st.global.f32 	[%rd29], %f52;
	ld.global.f32 	%f53, [%rd3];
	cvt.u64.u32 	%rd30, %r4;
	cvt.u64.u32 	%rd31, %r40;
	add.s64 	%rd32, %rd31, %rd30;
	shl.b64 	%rd33, %rd32, 2;
	add.s64 	%rd34, %rd2, %rd33;
	ld.global.f32 	%f54, [%rd34+4];
	ld.global.f32 	%f55, [%rd29+4];
	fma.rn.f32 	%f56, %f53, %f54, %f55;
	st.global.f32 	[%rd29+4], %f56;
	add.s32 	%r40, %r40, 2;
$L__BB1_10:
	and.b32  	%r34, %r19, 1;
	setp.eq.b32 	%p10, %r34, 1;
	not.pred 	%p11, %p10;
	@%p11 bra 	$L__BB1_12;
	ld.global.f32 	%f57, [%rd3];
	add.s32 	%r35, %r40, %r4;
	mul.wide.u32 	%rd35, %r35, 4;
	add.s64 	%rd36, %rd2, %rd35;
	ld.global.f32 	%f58, [%rd36];
	add.s32 	%r36, %r40, %r3;
	mul.wide.s32 	%rd37, %r36, 4;
	add.s64 	%rd38, %rd1, %rd37;
	ld.global.f32 	%f59, [%rd38];
	fma.rn.f32 	%f60, %f57, %f58, %f59;
	st.global.f32 	[%rd38], %f60;
$L__BB1_12:
	ret;

}


// ===== COMPILED SASS (sm_100) =====

	.target	sm_100

	.elftype	@"ET_EXEC"


//--------------------- .note.nv.tkinfo           --------------------------
	.section	.note.nv.tkinfo,"",@"SHT_NOTE"
	.sectionflags	@"SHF_NOTE_NV_TKINFO"
	.tkinfo
        /*0018*/ 	.word	0x00000002
        /*0030*/ 	.string	""
        /*0030*/ 	.string	"ptxas"
        /*0030*/ 	.string	"Cuda compilation tools, release 13.0, V13.0.88"
        /*0030*/ 	.string	"Build cuda_13.0.r13.0/compiler.36424714_0"
        /*0030*/ 	.string	"-arch sm_100 -m 64 "



//--------------------- .note.nv.cuinfo           --------------------------
	.section	.note.nv.cuinfo,"",@"SHT_NOTE"
	.sectionflags	@"SHF_NOTE_NV_CUINFO"
        /*0018*/ 	.short	0x0002
        /*001a*/ 	.short	0x0064
        /*001c*/ 	.short	0x0082
	.zero		2


//--------------------- .nv.info                  --------------------------
	.section	.nv.info,"",@"SHT_CUDA_INFO"
	.align	4


	//----- nvinfo : EIATTR_REGCOUNT
	.align		4
        /*0000*/ 	.byte	0x04, 0x2f
        /*0002*/ 	.short	(.L_1 - .L_0)
	.align		4
.L_0:
        /*0004*/ 	.word	index@(_Z17matMultKernel_ijkiPfS_S_)
        /*0008*/ 	.word	0x00000020


	//----- nvinfo : EIATTR_FRAME_SIZE
	.align		4
.L_1:
        /*000c*/ 	.byte	0x04, 0x11
        /*000e*/ 	.short	(.L_3 - .L_2)
	.align		4
.L_2:
        /*0010*/ 	.word	index@(_Z17matMultKernel_ijkiPfS_S_)
        /*0014*/ 	.word	0x00000000


	//----- nvinfo : EIATTR_REGCOUNT
	.align		4
.L_3:
        /*0018*/ 	.byte	0x04, 0x2f
        /*001a*/ 	.short	(.L_5 - .L_4)
	.align		4
.L_4:
        /*001c*/ 	.word	index@(_Z17matMultKernel_ikjiPfS_S_)
        /*0020*/ 	.word	0x00000018


	//----- nvinfo : EIATTR_FRAME_SIZE
	.align		4
.L_5:
        /*0024*/ 	.byte	0x04, 0x11
        /*0026*/ 	.short	(.L_7 - .L_6)
	.align		4
.L_6:
        /*0028*/ 	.word	index@(_Z17matMultKernel_ikjiPfS_S_)
        /*002c*/ 	.word	0x00000000


	//----- nvinfo : EIATTR_MIN_STACK_SIZE
	.align		4
.L_7:
        /*0030*/ 	.byte	0x04, 0x12
        /*0032*/ 	.short	(.L_9 - .L_8)
	.align		4
.L_8:
        /*0034*/ 	.word	index@(_Z17matMultKernel_ikjiPfS_S_)
        /*0038*/ 	.word	0x00000000


	//----- nvinfo : EIATTR_MIN_STACK_SIZE
	.align		4
.L_9:
        /*003c*/ 	.byte	0x04, 0x12
        /*003e*/ 	.short	(.L_11 - .L_10)
	.align		4
.L_10:
        /*0040*/ 	.word	index@(_Z17matMultKernel_ijkiPfS_S_)
        /*0044*/ 	.word	0x00000000
.L_11:


//--------------------- .nv.compat                --------------------------
	.section	.nv.compat,"",@"SHT_CUDA_COMPAT_INFO"
	.align	4
        /*0000*/ 	.byte	0x02, 0x09, 0x00, 0x00, 0x02, 0x02, 0x01, 0x00, 0x02, 0x05, 0x05, 0x00, 0x03, 0x07, 0x01, 0x01
        /*0010*/ 	.byte	0x02, 0x03, 0x00, 0x00, 0x02, 0x06, 0x01, 0x00, 0x04, 0x0b, 0x08, 0x00, 0x09, 0x00, 0x00, 0x00
        /*0020*/ 	.byte	0x00, 0x00, 0x00, 0x00


//--------------------- .nv.info._Z17matMultKernel_ikjiPfS_S_ --------------------------
	.section	.nv.info._Z17matMultKernel_ikjiPfS_S_,"",@"SHT_CUDA_INFO"
	.sectionflags	@""
	.align	4


	//----- nvinfo : EIATTR_CUDA_API_VERSION
	.align		4
        /*0000*/ 	.byte	0x04, 0x37
        /*0002*/ 	.short	(.L_13 - .L_12)
.L_12:
        /*0004*/ 	.word	0x00000082


	//----- nvinfo : EIATTR_KPARAM_INFO
	.align		4
.L_13:
        /*0008*/ 	.byte	0x04, 0x17
        /*000a*/ 	.short	(.L_15 - .L_14)
.L_14:
        /*000c*/ 	.word	0x00000000
        /*0010*/ 	.short	0x0003
        /*0012*/ 	.short	0x0018
        /*0014*/ 	.byte	0x00, 0xf5, 0x21, 0x00


	//----- nvinfo : EIATTR_KPARAM_INFO
	.align		4
.L_15:
        /*0018*/ 	.byte	0x04, 0x17
        /*001a*/ 	.short	(.L_17 - .L_16)
.L_16:
        /*001c*/ 	.word	0x00000000
        /*0020*/ 	.short	0x0002
        /*0022*/ 	.short	0x0010
        /*0024*/ 	.byte	0x00, 0xf5, 0x21, 0x00


	//----- nvinfo : EIATTR_KPARAM_INFO
	.align		4
.L_17:
        /*0028*/ 	.byte	0x04, 0x17
        /*002a*/ 	.short	(.L_19 - .L_18)
.L_18:
        /*002c*/ 	.word	0x00000000
        /*0030*/ 	.short	0x0001
        /*0032*/ 	.short	0x0008
        /*0034*/ 	.byte	0x00, 0xf5, 0x21, 0x00


	//----- nvinfo : EIATTR_KPARAM_INFO
	.align		4
.L_19:
        /*0038*/ 	.byte	0x04, 0x17
        /*003a*/ 	.short	(.L_21 - .L_20)
.L_20:
        /*003c*/ 	.word	0x00000000
        /*0040*/ 	.short	0x0000
        /*0042*/ 	.short	0x0000
        /*0044*/ 	.byte	0x00, 0xf0, 0x11, 0x00


	//----- nvinfo : EIATTR_SPARSE_MMA_MASK
	.align		4
.L_21:
        /*0048*/ 	.byte	0x03, 0x50
        /*004a*/ 	.short	0x0000


	//----- nvinfo : EIATTR_MAXREG_COUNT
	.align		4
        /*004c*/ 	.byte	0x03, 0x1b
        /*004e*/ 	.short	0x00ff


	//----- nvinfo : EIATTR_MERCURY_ISA_VERSION
	.align		4
        /*0050*/ 	.byte	0x03, 0x5f
        /*0052*/ 	.short	0x0101


	//----- nvinfo : EIATTR_VRC_CTA_INIT_COUNT
	.align		4
        /*0054*/ 	.byte	0x02, 0x4a
	.zero		1
	.zero		1


	//----- nvinfo : EIATTR_EXIT_INSTR_OFFSETS
	.align		4
        /*0058*/ 	.byte	0x04, 0x1c
        /*005a*/ 	.short	(.L_23 - .L_22)


	//   ....[0]....
.L_22:
        /*005c*/ 	.word	0x000000d0


	//   ....[1]....
        /*0060*/ 	.word	0x00000550


	//   ....[2]....
        /*0064*/ 	.word	0x000007a0


	//   ....[3]....
        /*0068*/ 	.word	0x00000950


	//   ....[4]....
        /*006c*/ 	.word	0x00000a10


	//----- nvinfo : EIATTR_CBANK_PARAM_SIZE
	.align		4
.L_23:
        /*0070*/ 	.byte	0x03, 0x19
        /*0072*/ 	.short	0x0020


	//----- nvinfo : EIATTR_PARAM_CBANK
	.align		4
        /*0074*/ 	.byte	0x04, 0x0a
        /*0076*/ 	.short	(.L_25 - .L_24)
	.align		4
.L_24:
        /*0078*/ 	.word	index@(.nv.constant0._Z17matMultKernel_ikjiPfS_S_)
        /*007c*/ 	.short	0x0380
        /*007e*/ 	.short	0x0020


	//----- nvinfo : EIATTR_SW_WAR
	.align		4
.L_25:
        /*0080*/ 	.byte	0x04, 0x36
        /*0082*/ 	.short	(.L_27 - .L_26)
.L_26:
        /*0084*/ 	.word	0x00000008
.L_27:


//--------------------- .nv.info._Z17matMultKernel_ijkiPfS_S_ --------------------------
	.section	.nv.info._Z17matMultKernel_ijkiPfS_S_,"",@"SHT_CUDA_INFO"
	.sectionflags	@""
	.align	4


	//----- nvinfo : EIATTR_CUDA_API_VERSION
	.align		4
        /*0000*/ 	.byte	0x04, 0x37
        /*0002*/ 	.short	(.L_29 - .L_28)
.L_28:
        /*0004*/ 	.word	0x00000082


	//----- nvinfo : EIATTR_KPARAM_INFO
	.align		4
.L_29:
        /*0008*/ 	.byte	0x04, 0x17
        /*000a*/ 	.short	(.L_31 - .L_30)
.L_30:
        /*000c*/ 	.word	0x00000000
        /*0010*/ 	.short	0x0003
        /*0012*/ 	.short	0x0018
        /*0014*/ 	.byte	0x00, 0xf5, 0x21, 0x00


	//----- nvinfo : EIATTR_KPARAM_INFO
	.align		4
.L_31:
        /*0018*/ 	.byte	0x04, 0x17
        /*001a*/ 	.short	(.L_33 - .L_32)
.L_32:
        /*001c*/ 	.word	0x00000000
        /*0020*/ 	.short	0x0002
        /*0022*/ 	.short	0x0010
        /*0024*/ 	.byte	0x00, 0xf5, 0x21, 0x00


	//----- nvinfo : EIATTR_KPARAM_INFO
	.align		4
.L_33:
        /*0028*/ 	.byte	0x04, 0x17
        /*002a*/ 	.short	(.L_35 - .L_34)
.L_34:
        /*002c*/ 	.word	0x00000000
        /*0030*/ 	.short	0x0001
        /*0032*/ 	.short	0x0008
        /*0034*/ 	.byte	0x00, 0xf5, 0x21, 0x00


	//----- nvinfo : EIATTR_KPARAM_INFO
	.align		4
.L_35:
        /*0038*/ 	.byte	0x04, 0x17
        /*003a*/ 	.short	(.L_37 - .L_36)
.L_36:
        /*003c*/ 	.word	0x00000000
        /*0040*/ 	.short	0x0000
        /*0042*/ 	.short	0x0000
        /*0044*/ 	.byte	0x00, 0xf0, 0x11, 0x00


	//----- nvinfo : EIATTR_SPARSE_MMA_MASK
	.align		4
.L_37:
        /*0048*/ 	.byte	0x03, 0x50
        /*004a*/ 	.short	0x0000


	//----- nvinfo : EIATTR_MAXREG_COUNT
	.align		4
        /*004c*/ 	.byte	0x03, 0x1b
        /*004e*/ 	.short	0x00ff


	//----- nvinfo : EIATTR_MERCURY_ISA_VERSION
	.align		4
        /*0050*/ 	.byte	0x03, 0x5f
        /*0052*/ 	.short	0x0101


	//----- nvinfo : EIATTR_VRC_CTA_INIT_COUNT
	.align		4
        /*0054*/ 	.byte	0x02, 0x4a
	.zero		1
	.zero		1


	//----- nvinfo : EIATTR_EXIT_INSTR_OFFSETS
	.align		4
        /*0058*/ 	.byte	0x04, 0x1c
        /*005a*/ 	.short	(.L_39 - .L_38)


	//   ....[0]....
.L_38:
        /*005c*/ 	.word	0x000000d0


	//   ....[1]....
        /*0060*/ 	.word	0x00000610


	//   ....[2]....
        /*0064*/ 	.word	0x00000830


	//   ....[3]....
        /*0068*/ 	.word	0x00000990


	//   ....[4]....
        /*006c*/ 	.word	0x00000a40


	//----- nvinfo : EIATTR_CBANK_PARAM_SIZE
	.align		4
.L_39:
        /*0070*/ 	.byte	0x03, 0x19
        /*0072*/ 	.short	0x0020


	//----- nvinfo : EIATTR_PARAM_CBANK
	.align		4
        /*0074*/ 	.byte	0x04, 0x0a
        /*0076*/ 	.short	(.L_41 - .L_40)
	.align		4
.L_40:
        /*0078*/ 	.word	index@(.nv.constant0._Z17matMultKernel_ijkiPfS_S_)
        /*007c*/ 	.short	0x0380
        /*007e*/ 	.short	0x0020


	//----- nvinfo : EIATTR_SW_WAR
	.align		4
.L_41:
        /*0080*/ 	.byte	0x04, 0x36
        /*0082*/ 	.short	(.L_43 - .L_42)
.L_42:
        /*0084*/ 	.word	0x00000008
.L_43:


//--------------------- .nv.callgraph             --------------------------
	.section	.nv.callgraph,"",@"SHT_CUDA_CALLGRAPH"
	.align	4
	.sectionentsize	8
	.align		4
        /*0000*/ 	.word	0x00000000
	.align		4
        /*0004*/ 	.word	0xffffffff
	.align		4
        /*0008*/ 	.word	0x00000000
	.align		4
        /*000c*/ 	.word	0xfffffffe
	.align		4
        /*0010*/ 	.word	0x00000000
	.align		4
        /*0014*/ 	.word	0xfffffffd
	.align		4
        /*0018*/ 	.word	0x00000000
	.align		4
        /*001c*/ 	.word	0xfffffffc


//--------------------- .text._Z17matMultKernel_ikjiPfS_S_ --------------------------
	.section	.text._Z17matMultKernel_ikjiPfS_S_,"ax",@progbits
	.align	128
        .global         _Z17matMultKernel_ikjiPfS_S_
        .type           _Z17matMultKernel_ikjiPfS_S_,@function
        .size           _Z17matMultKernel_ikjiPfS_S_,(.L_x_10 - _Z17matMultKernel_ikjiPfS_S_)
        .other          _Z17matMultKernel_ikjiPfS_S_,@"STO_CUDA_ENTRY STV_DEFAULT"
_Z17matMultKernel_ikjiPfS_S_:
.text._Z17matMultKernel_ikjiPfS_S_:
[----:B------:R-:W-:Y:S01]  /*0000*/  LDC R1, c[0x0][0x37c] ;  /* 0x0000df00ff017b82 */ /* 0x000fe20000000800 */
[----:B------:R-:W0:Y:S07]  /*0010*/  S2R R0, SR_TID.X ;  /* 0x0000000000007919 */ /* 0x000e2e0000002100 */
[----:B------:R-:W0:Y:S01]  /*0020*/  LDC R5, c[0x0][0x360] ;  /* 0x0000d800ff057b82 */ /* 0x000e220000000800 */
[----:B------:R-:W1:Y:S07]  /*0030*/  S2R R2, SR_TID.Y ;  /* 0x0000000000027919 */ /* 0x000e6e0000002200 */
[----:B------:R-:W0:Y:S08]  /*0040*/  S2UR UR4, SR_CTAID.X ;  /* 0x00000000000479c3 */ /* 0x000e300000002500 */
[----:B------:R-:W1:Y:S08]  /*0050*/  S2UR UR5, SR_CTAID.Y ;  /* 0x00000000000579c3 */ /* 0x000e700000002600 */
[----:B------:R-:W1:Y:S08]  /*0060*/  LDC R7, c[0x0][0x364] ;  /* 0x0000d900ff077b82 */ /* 0x000e700000000800 */
[----:B------:R-:W2:Y:S01]  /*0070*/  LDC R4, c[0x0][0x380] ;  /* 0x0000e000ff047b82 */ /* 0x000ea20000000800 */
[----:B0-----:R-:W-:-:S02]  /*0080*/  IMAD R5, R5, UR4, R0 ;  /* 0x0000000405057c24 */ /* 0x001fc4000f8e0200 */
[----:B-1----:R-:W-:-:S05]  /*0090*/  IMAD R7, R7, UR5, R2 ;  /* 0x0000000507077c24 */ /* 0x002fca000f8e0202 */
[----:B------:R-:W-:Y:S02]  /*00a0*/  VIMNMX R3, PT, PT, R5, R7, !PT ;  /* 0x0000000705037248 */ /* 0x000fe40007fe0100 */
[----:B--2---:R-:W-:-:S04]  /*00b0*/  ISETP.GE.AND P0, PT, R4, 0x1, PT ;  /* 0x000000010400780c */ /* 0x004fc80003f06270 */
[----:B------:R-:W-:-:S13]  /*00c0*/  ISETP.GE.OR P0, PT, R3, R4, !P0 ;  /* 0x000000040300720c */ /* 0x000fda0004706670 */
[----:B------:R-:W-:Y:S05]  /*00d0*/  @P0 EXIT ;  /* 0x000000000000094d */ /* 0x000fea0003800000 */
[----:B------:R-:W0:Y:S01]  /*00e0*/  LDC.64 R2, c[0x0][0x388] ;  /* 0x0000e200ff027b82 */ /* 0x000e220000000a00 */
[C---:B------:R-:W-:Y:S01]  /*00f0*/  ISETP.GE.U32.AND P1, PT, R4.reuse, 0x8, PT ;  /* 0x000000080400780c */ /* 0x040fe20003f26070 */
[----:B------:R-:W-:Y:S01]  /*0100*/  IMAD R0, R5, R4, RZ ;  /* 0x0000000405007224 */ /* 0x000fe200078e02ff */
[----:B------:R-:W-:Y:S01]  /*0110*/  LOP3.LUT R17, R4, 0x7, RZ, 0xc0, !PT ;  /* 0x0000000704117812 */ /* 0x000fe200078ec0ff */
[----:B------:R-:W1:Y:S01]  /*0120*/  LDCU.64 UR6, c[0x0][0x358] ;  /* 0x00006b00ff0677ac */ /* 0x000e620008000a00 */
[----:B------:R-:W-:Y:S02]  /*0130*/  HFMA2 R6, -RZ, RZ, 0, 0 ;  /* 0x00000000ff067431 */ /* 0x000fe400000001ff */
[----:B------:R-:W-:Y:S02]  /*0140*/  IADD3 R5, PT, PT, R7, R0, RZ ;  /* 0x0000000007057210 */ /* 0x000fe40007ffe0ff */
[----:B------:R-:W-:-:S03]  /*0150*/  ISETP.NE.AND P0, PT, R17, RZ, PT ;  /* 0x000000ff1100720c */ /* 0x000fc60003f05270 */
[----:B0-----:R-:W-:-:S04]  /*0160*/  IMAD.WIDE R2, R5, 0x4, R2 ;  /* 0x0000000405027825 */ /* 0x001fc800078e0202 */
[----:B------:R-:W-:Y:S01]  /*0170*/  IMAD R5, R7, R4, RZ ;  /* 0x0000000407057224 */ /* 0x000fe200078e02ff */
[----:B-1----:R-:W-:Y:S06]  /*0180*/  @!P1 BRA `(.L_x_0) ;  /* 0x0000000000f09947 */ /* 0x002fec0003800000 */
[----:B------:R-:W0:Y:S01]  /*0190*/  LDC.64 R6, c[0x0][0x390] ;  /* 0x0000e400ff067b82 */ /* 0x000e220000000a00 */
[----:B------:R-:W1:Y:S02]  /*01a0*/  LDCU.64 UR4, c[0x0][0x398] ;  /* 0x00007300ff0477ac */ /* 0x000e640008000a00 */
[----:B-1----:R-:W-:-:S04]  /*01b0*/  UIADD3 UR4, UP0, UPT, UR4, 0x10, URZ ;  /* 0x0000001004047890 */ /* 0x002fc8000ff1e0ff */
[----:B------:R-:W-:Y:S01]  /*01c0*/  UIADD3.X UR5, UPT, UPT, URZ, UR5, URZ, UP0, !UPT ;  /* 0x00000005ff057290 */ /* 0x000fe200087fe4ff */
[----:B0-----:R-:W-:-:S03]  /*01d0*/  IMAD.WIDE.U32 R6, R5, 0x4, R6 ;  /* 0x0000000405067825 */ /* 0x001fc600078e0006 */
[----:B------:R-:W-:Y:S02]  /*01e0*/  IADD3 R14, P1, PT, R6, 0x10, RZ ;  /* 0x00000010060e7810 */ /* 0x000fe40007f3e0ff */
[----:B------:R-:W-:-:S03]  /*01f0*/  LOP3.LUT R6, R4, 0x7ffffff8, RZ, 0xc0, !PT ;  /* 0x7ffffff804067812 */ /* 0x000fc600078ec0ff */
[----:B------:R-:W-:Y:S01]  /*0200*/  IMAD.X R9, RZ, RZ, R7, P1 ;  /* 0x000000ffff097224 */ /* 0x000fe200008e0607 */
[----:B------:R-:W-:Y:S01]  /*0210*/  MOV R7, R0 ;  /* 0x0000000000077202 */ /* 0x000fe20000000f00 */
[----:B------:R-:W-:-:S07]  /*0220*/  IMAD.MOV R12, RZ, RZ, -R6 ;  /* 0x000000ffff0c7224 */ /* 0x000fce00078e0a06 */
.L_x_1:
[----:B----4-:R-:W-:Y:S01]  /*0230*/  MOV R10, UR4 ;  /* 0x00000004000a7c02 */ /* 0x010fe20008000f00 */
[----:B------:R-:W-:Y:S01]  /*0240*/  IMAD.U32 R11, RZ, RZ, UR5 ;  /* 0x00000005ff0b7e24 */ /* 0x000fe2000f8e00ff */
[----:B------:R-:W-:Y:S01]  /*0250*/  MOV R8, R14 ;  /* 0x0000000e00087202 */ /* 0x000fe20000000f00 */
[----:B------:R-:W2:Y:S02]  /*0260*/  LDG.E R13, desc[UR6][R2.64] ;  /* 0x00000006020d7981 */ /* 0x000ea4000c1e1900 */
[----:B------:R-:W-:Y:S02]  /*0270*/  IMAD.WIDE R10, R7, 0x4, R10 ;  /* 0x00000004070a7825 */ /* 0x000fe400078e020a */
[----:B------:R-:W2:Y:S04]  /*0280*/  LDG.E R14, desc[UR6][R8.64+-0x10] ;  /* 0xfffff006080e7981 */ /* 0x000ea8000c1e1900 */
[----:B------:R-:W2:Y:S04]  /*0290*/  LDG.E R16, desc[UR6][R10.64+-0x10] ;  /* 0xfffff0060a107981 */ /* 0x000ea8000c1e1900 */
[----:B------:R-:W3:Y:S04]  /*02a0*/  LDG.E R19, desc[UR6][R10.64+-0xc] ;  /* 0xfffff4060a137981 */ /* 0x000ee8000c1e1900 */
[----:B------:R-:W4:Y:S01]  /*02b0*/  LDG.E R21, desc[UR6][R10.64+-0x8] ;  /* 0xfffff8060a157981 */ /* 0x000f22000c1e1900 */
[----:B--2---:R-:W-:-:S03]  /*02c0*/  FFMA R13, R13, R14, R16 ;  /* 0x0000000e0d0d7223 */ /* 0x004fc60000000010 */
[----:B------:R-:W2:Y:S04]  /*02d0*/  LDG.E R16, desc[UR6][R10.64+-0x4] ;  /* 0xfffffc060a107981 */ /* 0x000ea8000c1e1900 */
[----:B------:R0:W-:Y:S04]  /*02e0*/  STG.E desc[UR6][R10.64+-0x10], R13 ;  /* 0xfffff00d0a007986 */ /* 0x0001e8000c101906 */
[----:B------:R-:W3:Y:S04]  /*02f0*/  LDG.E R14, desc[UR6][R2.64] ;  /* 0x00000006020e7981 */ /* 0x000ee8000c1e1900 */
[----:B------:R-:W3:Y:S02]  /*0300*/  LDG.E R15, desc[UR6][R8.64+-0xc] ;  /* 0xfffff406080f7981 */ /* 0x000ee4000c1e1900 */
[----:B---3--:R-:W-:-:S05]  /*0310*/  FFMA R15, R14, R15, R19 ;  /* 0x0000000f0e0f7223 */ /* 0x008fca0000000013 */
[----:B------:R1:W-:Y:S04]  /*0320*/  STG.E desc[UR6][R10.64+-0xc], R15 ;  /* 0xfffff40f0a007986 */ /* 0x0003e8000c101906 */
[----:B------:R-:W4:Y:S04]  /*0330*/  LDG.E R14, desc[UR6][R2.64] ;  /* 0x00000006020e7981 */ /* 0x000f28000c1e1900 */
[----:B------:R-:W4:Y:S02]  /*0340*/  LDG.E R19, desc[UR6][R8.64+-0x8] ;  /* 0xfffff80608137981 */ /* 0x000f24000c1e1900 */
[----:B----4-:R-:W-:-:S02]  /*0350*/  FFMA R19, R14, R19, R21 ;  /* 0x000000130e137223 */ /* 0x010fc40000000015 */
[----:B------:R-:W3:Y:S04]  /*0360*/  LDG.E R21, desc[UR6][R10.64] ;  /* 0x000000060a157981 */ /* 0x000ee8000c1e1900 */
[----:B------:R4:W-:Y:S04]  /*0370*/  STG.E desc[UR6][R10.64+-0x8], R19 ;  /* 0xfffff8130a007986 */ /* 0x0009e8000c101906 */
[----:B0-----:R-:W2:Y:S04]  /*0380*/  LDG.E R13, desc[UR6][R2.64] ;  /* 0x00000006020d7981 */ /* 0x001ea8000c1e1900 */
[----:B------:R-:W2:Y:S02]  /*0390*/  LDG.E R14, desc[UR6][R8.64+-0x4] ;  /* 0xfffffc06080e7981 */ /* 0x000ea4000c1e1900 */
[----:B--2---:R-:W-:-:S02]  /*03a0*/  FFMA R13, R13, R14, R16 ;  /* 0x0000000e0d0d7223 */ /* 0x004fc40000000010 */
[----:B------:R-:W2:Y:S04]  /*03b0*/  LDG.E R16, desc[UR6][R10.64+0x8] ;  /* 0x000008060a107981 */ /* 0x000ea8000c1e1900 */
[----:B------:R0:W-:Y:S04]  /*03c0*/  STG.E desc[UR6][R10.64+-0x4], R13 ;  /* 0xfffffc0d0a007986 */ /* 0x0001e8000c101906 */
[----:B------:R-:W3:Y:S04]  /*03d0*/  LDG.E R14, desc[UR6][R2.64] ;  /* 0x00000006020e7981 */ /* 0x000ee8000c1e1900 */
[----:B-1----:R-:W3:Y:S02]  /*03e0*/  LDG.E R15, desc[UR6][R8.64] ;  /* 0x00000006080f7981 */ /* 0x002ee4000c1e1900 */
[----:B---3--:R-:W-:-:S02]  /*03f0*/  FFMA R15, R14, R15, R21 ;  /* 0x0000000f0e0f7223 */ /* 0x008fc40000000015 */
[----:B------:R-:W3:Y:S04]  /*0400*/  LDG.E R21, desc[UR6][R10.64+0x4] ;  /* 0x000004060a157981 */ /* 0x000ee8000c1e1900 */
[----:B------:R1:W-:Y:S04]  /*0410*/  STG.E desc[UR6][R10.64], R15 ;  /* 0x0000000f0a007986 */ /* 0x0003e8000c101906 */
[----:B------:R-:W3:Y:S04]  /*0420*/  LDG.E R14, desc[UR6][R2.64] ;  /* 0x00000006020e7981 */ /* 0x000ee8000c1e1900 */
[----:B----4-:R-:W3:Y:S02]  /*0430*/  LDG.E R19, desc[UR6][R8.64+0x4] ;  /* 0x0000040608137981 */ /* 0x010ee4000c1e1900 */
[----:B---3--:R-:W-:-:S02]  /*0440*/  FFMA R19, R14, R19, R21 ;  /* 0x000000130e137223 */ /* 0x008fc40000000015 */
[----:B------:R-:W3:Y:S04]  /*0450*/  LDG.E R21, desc[UR6][R10.64+0xc] ;  /* 0x00000c060a157981 */ /* 0x000ee8000c1e1900 */
[----:B------:R4:W-:Y:S04]  /*0460*/  STG.E desc[UR6][R10.64+0x4], R19 ;  /* 0x000004130a007986 */ /* 0x0009e8000c101906 */
[----:B0-----:R-:W2:Y:S04]  /*0470*/  LDG.E R13, desc[UR6][R2.64] ;  /* 0x00000006020d7981 */ /* 0x001ea8000c1e1900 */
[----:B------:R-:W2:Y:S01]  /*0480*/  LDG.E R14, desc[UR6][R8.64+0x8] ;  /* 0x00000806080e7981 */ /* 0x000ea2000c1e1900 */
[----:B------:R-:W-:Y:S01]  /*0490*/  IADD3 R12, PT, PT, R12, 0x8, RZ ;  /* 0x000000080c0c7810 */ /* 0x000fe20007ffe0ff */
[----:B--2---:R-:W-:-:S05]  /*04a0*/  FFMA R13, R13, R14, R16 ;  /* 0x0000000e0d0d7223 */ /* 0x004fca0000000010 */
[----:B------:R4:W-:Y:S04]  /*04b0*/  STG.E desc[UR6][R10.64+0x8], R13 ;  /* 0x0000080d0a007986 */ /* 0x0009e8000c101906 */
[----:B------:R-:W3:Y:S04]  /*04c0*/  LDG.E R14, desc[UR6][R2.64] ;  /* 0x00000006020e7981 */ /* 0x000ee8000c1e1900 */
[----:B-1----:R-:W3:Y:S01]  /*04d0*/  LDG.E R15, desc[UR6][R8.64+0xc] ;  /* 0x00000c06080f7981 */ /* 0x002ee2000c1e1900 */
[----:B------:R-:W-:Y:S02]  /*04e0*/  ISETP.NE.AND P1, PT, R12, RZ, PT ;  /* 0x000000ff0c00720c */ /* 0x000fe40003f25270 */
[----:B------:R-:W-:Y:S01]  /*04f0*/  IADD3 R7, PT, PT, R7, 0x8, RZ ;  /* 0x0000000807077810 */ /* 0x000fe20007ffe0ff */
[----:B---3--:R-:W-:Y:S01]  /*0500*/  FFMA R15, R14, R15, R21 ;  /* 0x0000000f0e0f7223 */ /* 0x008fe20000000015 */
[----:B------:R-:W-:-:S04]  /*0510*/  IADD3 R14, P2, PT, R8, 0x20, RZ ;  /* 0x00000020080e7810 */ /* 0x000fc80007f5e0ff */
[----:B------:R4:W-:Y:S01]  /*0520*/  STG.E desc[UR6][R10.64+0xc], R15 ;  /* 0x00000c0f0a007986 */ /* 0x0009e2000c101906 */
[----:B------:R-:W-:-:S04]  /*0530*/  IMAD.X R9, RZ, RZ, R9, P2 ;  /* 0x000000ffff097224 */ /* 0x000fc800010e0609 */
[----:B------:R-:W-:Y:S05]  /*0540*/  @P1 BRA `(.L_x_1) ;  /* 0xfffffffc00381947 */ /* 0x000fea000383ffff */
.L_x_0:
[----:B------:R-:W-:Y:S05]  /*0550*/  @!P0 EXIT ;  /* 0x000000000000894d */ /* 0x000fea0003800000 */
[----:B------:R-:W-:Y:S02]  /*0560*/  ISETP.GE.U32.AND P1, PT, R17, 0x4, PT ;  /* 0x000000041100780c */ /* 0x000fe40003f26070 */
[----:B------:R-:W-:-:S04]  /*0570*/  LOP3.LUT R16, R4, 0x3, RZ, 0xc0, !PT ;  /* 0x0000000304107812 */ /* 0x000fc800078ec0ff */
[----:B------:R-:W-:-:S07]  /*0580*/  ISETP.NE.AND P0, PT, R16, RZ, PT ;  /* 0x000000ff1000720c */ /* 0x000fce0003f05270 */
[----:B------:R-:W-:Y:S06]  /*0590*/  @!P1 BRA `(.L_x_2) ;  /* 0x0000000000809947 */ /* 0x000fec0003800000 */
[----:B----4-:R-:W0:Y:S01]  /*05a0*/  LDC.64 R12, c[0x0][0x390] ;  /* 0x0000e400ff0c7b82 */ /* 0x010e220000000a00 */
[----:B------:R-:W-:Y:S01]  /*05b0*/  IADD3 R7, PT, PT, R5, R6, RZ ;  /* 0x0000000605077210 */ /* 0x000fe20007ffe0ff */
[----:B------:R-:W-:Y:S01]  /*05c0*/  IMAD.IADD R11, R0, 0x1, R6 ;  /* 0x00000001000b7824 */ /* 0x000fe200078e0206 */
[----:B------:R-:W1:Y:S05]  /*05d0*/  LDCU.64 UR4, c[0x0][0x390] ;  /* 0x00007200ff0477ac */ /* 0x000e6a0008000a00 */
[----:B------:R-:W2:Y:S01]  /*05e0*/  LDC.64 R8, c[0x0][0x398] ;  /* 0x0000e600ff087b82 */ /* 0x000ea20000000a00 */
[----:B0-----:R-:W-:Y:S02]  /*05f0*/  IMAD.WIDE.U32 R12, R7, 0x4, R12 ;  /* 0x00000004070c7825 */ /* 0x001fe400078e000c */
[----:B------:R-:W3:Y:S04]  /*0600*/  LDG.E R7, desc[UR6][R2.64] ;  /* 0x0000000602077981 */ /* 0x000ee8000c1e1900 */
[----:B------:R-:W3:Y:S01]  /*0610*/  LDG.E R12, desc[UR6][R12.64] ;  /* 0x000000060c0c7981 */ /* 0x000ee2000c1e1900 */
[----:B--2---:R-:W-:-:S05]  /*0620*/  IMAD.WIDE R8, R11, 0x4, R8 ;  /* 0x000000040b087825 */ /* 0x004fca00078e0208 */
[----:B------:R-:W3:Y:S01]  /*0630*/  LDG.E R14, desc[UR6][R8.64] ;  /* 0x00000006080e7981 */ /* 0x000ee2000c1e1900 */
[----:B------:R-:W-:-:S03]  /*0640*/  IADD3 R11, P1, PT, R5, R6, RZ ;  /* 0x00000006050b7210 */ /* 0x000fc60007f3e0ff */
[----:B------:R-:W2:Y:S01]  /*0650*/  LDG.E R15, desc[UR6][R8.64+0x4] ;  /* 0x00000406080f7981 */ /* 0x000ea2000c1e1900 */
[----:B------:R-:W-:Y:S02]  /*0660*/  IADD3.X R18, PT, PT, RZ, RZ, RZ, P1, !PT ;  /* 0x000000ffff127210 */ /* 0x000fe40000ffe4ff */
[C---:B-1----:R-:W-:Y:S01]  /*0670*/  LEA R10, P1, R11.reuse, UR4, 0x2 ;  /* 0x000000040b0a7c11 */ /* 0x042fe2000f8210ff */
[----:B------:R-:W4:Y:S03]  /*0680*/  LDG.E R17, desc[UR6][R8.64+0x8] ;  /* 0x0000080608117981 */ /* 0x000f26000c1e1900 */
[----:B------:R-:W-:Y:S01]  /*0690*/  LEA.HI.X R11, R11, UR5, R18, 0x2, P1 ;  /* 0x000000050b0b7c11 */ /* 0x000fe200088f1412 */
[----:B---3--:R-:W-:-:S05]  /*06a0*/  FFMA R7, R7, R12, R14 ;  /* 0x0000000c07077223 */ /* 0x008fca000000000e */
[----:B------:R0:W-:Y:S04]  /*06b0*/  STG.E desc[UR6][R8.64], R7 ;  /* 0x0000000708007986 */ /* 0x0001e8000c101906 */
[----:B------:R-:W2:Y:S04]  /*06c0*/  LDG.E R14, desc[UR6][R2.64] ;  /* 0x00000006020e7981 */ /* 0x000ea8000c1e1900 */
[----:B------:R-:W2:Y:S02]  /*06d0*/  LDG.E R13, desc[UR6][R10.64+0x4] ;  /* 0x000004060a0d7981 */ /* 0x000ea4000c1e1900 */
[----:B--2---:R-:W-:-:S02]  /*06e0*/  FFMA R13, R14, R13, R15 ;  /* 0x0000000d0e0d7223 */ /* 0x004fc4000000000f */
[----:B------:R-:W2:Y:S04]  /*06f0*/  LDG.E R14, desc[UR6][R8.64+0xc] ;  /* 0x00000c06080e7981 */ /* 0x000ea8000c1e1900 */
[----:B------:R1:W-:Y:S04]  /*0700*/  STG.E desc[UR6][R8.64+0x4], R13 ;  /* 0x0000040d08007986 */ /* 0x0003e8000c101906 */
[----:B------:R-:W4:Y:S04]  /*0710*/  LDG.E R12, desc[UR6][R2.64] ;  /* 0x00000006020c7981 */ /* 0x000f28000c1e1900 */
[----:B------:R-:W4:Y:S02]  /*0720*/  LDG.E R15, desc[UR6][R10.64+0x8] ;  /* 0x000008060a0f7981 */ /* 0x000f24000c1e1900 */
[----:B----4-:R-:W-:-:S05]  /*0730*/  FFMA R15, R12, R15, R17 ;  /* 0x0000000f0c0f7223 */ /* 0x010fca0000000011 */
[----:B------:R1:W-:Y:S04]  /*0740*/  STG.E desc[UR6][R8.64+0x8], R15 ;  /* 0x0000080f08007986 */ /* 0x0003e8000c101906 */
[----:B------:R-:W2:Y:S04]  /*0750*/  LDG.E R12, desc[UR6][R10.64+0xc] ;  /* 0x00000c060a0c7981 */ /* 0x000ea8000c1e1900 */
[----:B0-----:R-:W2:Y:S01]  /*0760*/  LDG.E R7, desc[UR6][R2.64] ;  /* 0x0000000602077981 */ /* 0x001ea2000c1e1900 */
[----:B------:R-:W-:Y:S01]  /*0770*/  IADD3 R6, PT, PT, R6, 0x4, RZ ;  /* 0x0000000406067810 */ /* 0x000fe20007ffe0ff */
[----:B--2---:R-:W-:-:S05]  /*0780*/  FFMA R7, R7, R12, R14 ;  /* 0x0000000c07077223 */ /* 0x004fca000000000e */
[----:B------:R1:W-:Y:S02]  /*0790*/  STG.E desc[UR6][R8.64+0xc], R7 ;  /* 0x00000c0708007986 */ /* 0x0003e4000c101906 */
.L_x_2:
[----:B------:R-:W-:Y:S05]  /*07a0*/  @!P0 EXIT ;  /* 0x000000000000894d */ /* 0x000fea0003800000 */
[----:B------:R-:W-:Y:S02]  /*07b0*/  ISETP.NE.AND P1, PT, R16, 0x1, PT ;  /* 0x000000011000780c */ /* 0x000fe40003f25270 */
[----:B------:R-:W-:-:S04]  /*07c0*/  LOP3.LUT R4, R4, 0x1, RZ, 0xc0, !PT ;  /* 0x0000000104047812 */ /* 0x000fc800078ec0ff */
[----:B------:R-:W-:-:S07]  /*07d0*/  ISETP.NE.U32.AND P0, PT, R4, 0x1, PT ;  /* 0x000000010400780c */ /* 0x000fce0003f05070 */
[----:B------:R-:W-:Y:S06]  /*07e0*/  @!P1 BRA `(.L_x_3) ;  /* 0x0000000000589947 */ /* 0x000fec0003800000 */
[----:B-1----:R-:W0:Y:S01]  /*07f0*/  LDC.64 R8, c[0x0][0x390] ;  /* 0x0000e400ff087b82 */ /* 0x002e220000000a00 */
[----:B----4-:R-:W-:Y:S01]  /*0800*/  IMAD.IADD R11, R5, 0x1, R6 ;  /* 0x00000001050b7824 */ /* 0x010fe200078e0206 */
[----:B------:R-:W-:Y:S01]  /*0810*/  IADD3 R7, PT, PT, R0, R6, RZ ;  /* 0x0000000600077210 */ /* 0x000fe20007ffe0ff */
[----:B------:R-:W2:Y:S01]  /*0820*/  LDG.E R4, desc[UR6][R2.64] ;  /* 0x0000000602047981 */ /* 0x000ea2000c1e1900 */
[----:B------:R-:W1:Y:S04]  /*0830*/  LDCU.64 UR4, c[0x0][0x390] ;  /* 0x00007200ff0477ac */ /* 0x000e680008000a00 */
[----:B------:R-:W3:Y:S01]  /*0840*/  LDC.64 R12, c[0x0][0x398] ;  /* 0x0000e600ff0c7b82 */ /* 0x000ee20000000a00 */
[----:B0-----:R-:W-:-:S06]  /*0850*/  IMAD.WIDE.U32 R10, R11, 0x4, R8 ;  /* 0x000000040b0a7825 */ /* 0x001fcc00078e0008 */
[----:B------:R-:W2:Y:S01]  /*0860*/  LDG.E R11, desc[UR6][R10.64] ;  /* 0x000000060a0b7981 */ /* 0x000ea2000c1e1900 */
[----:B---3--:R-:W-:-:S05]  /*0870*/  IMAD.WIDE R8, R7, 0x4, R12 ;  /* 0x0000000407087825 */ /* 0x008fca00078e020c */
[----:B------:R-:W2:Y:S01]  /*0880*/  LDG.E R7, desc[UR6][R8.64] ;  /* 0x0000000608077981 */ /* 0x000ea2000c1e1900 */
[----:B------:R-:W-:-:S03]  /*0890*/  IADD3 R13, P1, PT, R5, R6, RZ ;  /* 0x00000006050d7210 */ /* 0x000fc60007f3e0ff */
[----:B------:R-:W3:Y:S01]  /*08a0*/  LDG.E R15, desc[UR6][R8.64+0x4] ;  /* 0x00000406080f7981 */ /* 0x000ee2000c1e1900 */
[----:B------:R-:W-:Y:S02]  /*08b0*/  IADD3.X R14, PT, PT, RZ, RZ, RZ, P1, !PT ;  /* 0x000000ffff0e7210 */ /* 0x000fe40000ffe4ff */
[----:B-1----:R-:W-:-:S04]  /*08c0*/  LEA R12, P1, R13, UR4, 0x2 ;  /* 0x000000040d0c7c11 */ /* 0x002fc8000f8210ff */
[----:B------:R-:W-:Y:S01]  /*08d0*/  LEA.HI.X R13, R13, UR5, R14, 0x2, P1 ;  /* 0x000000050d0d7c11 */ /* 0x000fe200088f140e */
[----:B--2---:R-:W-:-:S05]  /*08e0*/  FFMA R7, R4, R11, R7 ;  /* 0x0000000b04077223 */ /* 0x004fca0000000007 */
[----:B------:R0:W-:Y:S04]  /*08f0*/  STG.E desc[UR6][R8.64], R7 ;  /* 0x0000000708007986 */ /* 0x0001e8000c101906 */
[----:B------:R-:W3:Y:S04]  /*0900*/  LDG.E R13, desc[UR6][R12.64+0x4] ;  /* 0x000004060c0d7981 */ /* 0x000ee8000c1e1900 */
[----:B------:R-:W3:Y:S01]  /*0910*/  LDG.E R4, desc[UR6][R2.64] ;  /* 0x0000000602047981 */ /* 0x000ee2000c1e1900 */
[----:B------:R-:W-:Y:S02]  /*0920*/  VIADD R6, R6, 0x2 ;  /* 0x0000000206067836 */ /* 0x000fe40000000000 */
[----:B---3--:R-:W-:-:S05]  /*0930*/  FFMA R15, R4, R13, R15 ;  /* 0x0000000d040f7223 */ /* 0x008fca000000000f */
[----:B------:R0:W-:Y:S02]  /*0940*/  STG.E desc[UR6][R8.64+0x4], R15 ;  /* 0x0000040f08007986 */ /* 0x0001e4000c101906 */
.L_x_3:
[----:B------:R-:W-:Y:S05]  /*0950*/  @P0 EXIT ;  /* 0x000000000000094d */ /* 0x000fea0003800000 */
[----:B01----:R-:W0:Y:S01]  /*0960*/  LDC.64 R8, c[0x0][0x390] ;  /* 0x0000e400ff087b82 */ /* 0x003e220000000a00 */
[-C--:B------:R-:W-:Y:S01]  /*0970*/  IADD3 R5, PT, PT, R5, R6.reuse, RZ ;  /* 0x0000000605057210 */ /* 0x080fe20007ffe0ff */
[----:B------:R-:W2:Y:S01]  /*0980*/  LDG.E R2, desc[UR6][R2.64] ;  /* 0x0000000602027981 */ /* 0x000ea2000c1e1900 */
[----:B------:R-:W-:-:S05]  /*0990*/  IADD3 R7, PT, PT, R0, R6, RZ ;  /* 0x0000000600077210 */ /* 0x000fca0007ffe0ff */
[----:B----4-:R-:W1:Y:S01]  /*09a0*/  LDC.64 R10, c[0x0][0x398] ;  /* 0x0000e600ff0a7b82 */ /* 0x010e620000000a00 */
[----:B0-----:R-:W-:-:S06]  /*09b0*/  IMAD.WIDE.U32 R4, R5, 0x4, R8 ;  /* 0x0000000405047825 */ /* 0x001fcc00078e0008 */
[----:B------:R-:W2:Y:S01]  /*09c0*/  LDG.E R5, desc[UR6][R4.64] ;  /* 0x0000000604057981 */ /* 0x000ea2000c1e1900 */
[----:B-1----:R-:W-:-:S05]  /*09d0*/  IMAD.WIDE R6, R7, 0x4, R10 ;  /* 0x0000000407067825 */ /* 0x002fca00078e020a */
[----:B------:R-:W2:Y:S02]  /*09e0*/  LDG.E R9, desc[UR6][R6.64] ;  /* 0x0000000606097981 */ /* 0x000ea4000c1e1900 */
[----:B--2---:R-:W-:-:S05]  /*09f0*/  FFMA R9, R2, R5, R9 ;  /* 0x0000000502097223 */ /* 0x004fca0000000009 */
[----:B------:R-:W-:Y:S01]  /*0a00*/  STG.E desc[UR6][R6.64], R9 ;  /* 0x0000000906007986 */ /* 0x000fe2000c101906 */
[----:B------:R-:W-:Y:S05]  /*0a10*/  EXIT ;  /* 0x000000000000794d */ /* 0x000fea0003800000 */
.L_x_4:
[----:B------:R-:W-:-:S00]  /*0a20*/  BRA `(.L_x_4) ;  /* 0xfffffffc00fc7947 */ /* 0x000fc0000383ffff */
[----:B------:R-:W-:-:S00]  /*0a30*/  NOP ;  /* 0x0000000000007918 */ /* 0x000fc00000000000 */
        /* <DEDUP_REMOVED lines=12> */
.L_x_10:


//--------------------- .text._Z17matMultKernel_ijkiPfS_S_ --------------------------
	.section	.text._Z17matMultKernel_ijkiPfS_S_,"ax",@progbits
	.align	128
        .global         _Z17matMultKernel_ijkiPfS_S_
        .type           _Z17matMultKernel_ijkiPfS_S_,@function
        .size           _Z17matMultKernel_ijkiPfS_S_,(.L_x_11 - _Z17matMultKernel_ijkiPfS_S_)
        .other          _Z17matMultKernel_ijkiPfS_S_,@"STO_CUDA_ENTRY STV_DEFAULT"
_Z17matMultKernel_ijkiPfS_S_:
.text._Z17matMultKernel_ijkiPfS_S_:
[----:B------:R-:W-:Y:S01]  /*0000*/  LDC R1, c[0x0][0x37c] ;  /* 0x0000df00ff017b82 */ /* 0x000fe20000000800 */
[----:B------:R-:W0:Y:S07]  /*0010*/  S2R R3, SR_TID.X ;  /* 0x0000000000037919 */ /* 0x000e2e0000002100 */
[----:B------:R-:W1:Y:S01]  /*0020*/  S2UR UR4, SR_CTAID.Y ;  /* 0x00000000000479c3 */ /* 0x000e620000002600 */
[----:B------:R-:W2:Y:S07]  /*0030*/  S2R R7, SR_TID.Y ;  /* 0x0000000000077919 */ /* 0x000eae0000002200 */
[----:B------:R-:W0:Y:S08]  /*0040*/  S2UR UR6, SR_CTAID.X ;  /* 0x00000000000679c3 */ /* 0x000e300000002500 */
[----:B------:R-:W0:Y:S01]  /*0050*/  LDC R2, c[0x0][0x360] ;  /* 0x0000d800ff027b82 */ /* 0x000e220000000800 */
[----:B------:R-:W1:Y:S07]  /*0060*/  LDCU UR5, c[0x0][0x364] ;  /* 0x00006c80ff0577ac */ /* 0x000e6e0008000800 */
[----:B------:R-:W3:Y:S01]  /*0070*/  LDC R0, c[0x0][0x380] ;  /* 0x0000e000ff007b82 */ /* 0x000ee20000000800 */
[----:B-1----:R-:W-:Y:S01]  /*0080*/  UIMAD UR4, UR4, UR5, URZ ;  /* 0x00000005040472a4 */ /* 0x002fe2000f8e02ff */
[----:B0-----:R-:W-:-:S05]  /*0090*/  IMAD R2, R2, UR6, R3 ;  /* 0x0000000602027c24 */ /* 0x001fca000f8e0203 */
[----:B--2---:R-:W-:-:S04]  /*00a0*/  IADD3 R3, PT, PT, R7, UR4, RZ ;  /* 0x0000000407037c10 */ /* 0x004fc8000fffe0ff */
[----:B------:R-:W-:-:S04]  /*00b0*/  VIMNMX R5, PT, PT, R2, R3, !PT ;  /* 0x0000000302057248 */ /* 0x000fc80007fe0100 */
[----:B---3--:R-:W-:-:S13]  /*00c0*/  ISETP.GE.AND P0, PT, R5, R0, PT ;  /* 0x000000000500720c */ /* 0x008fda0003f06270 */
[----:B------:R-:W-:Y:S05]  /*00d0*/  @P0 EXIT ;  /* 0x000000000000094d */ /* 0x000fea0003800000 */
[----:B------:R-:W0:Y:S01]  /*00e0*/  LDC.64 R14, c[0x0][0x398] ;  /* 0x0000e600ff0e7b82 */ /* 0x000e220000000a00 */
[----:B------:R-:W1:Y:S01]  /*00f0*/  LDCU.64 UR8, c[0x0][0x358] ;  /* 0x00006b00ff0877ac */ /* 0x000e620008000a00 */
[----:B------:R-:W-:Y:S01]  /*0100*/  IMAD R2, R2, R0, RZ ;  /* 0x0000000002027224 */ /* 0x000fe200078e02ff */
[C---:B------:R-:W-:Y:S02]  /*0110*/  ISETP.GE.U32.AND P1, PT, R0.reuse, 0x8, PT ;  /* 0x000000080000780c */ /* 0x040fe40003f26070 */
[----:B------:R-:W-:Y:S02]  /*0120*/  LOP3.LUT R4, R0, 0x7, RZ, 0xc0, !PT ;  /* 0x0000000700047812 */ /* 0x000fe400078ec0ff */
[----:B------:R-:W-:Y:S02]  /*0130*/  IADD3 R5, PT, PT, R3, R2, RZ ;  /* 0x0000000203057210 */ /* 0x000fe40007ffe0ff */
[----:B------:R-:W-:Y:S02]  /*0140*/  ISETP.NE.AND P0, PT, R4, RZ, PT ;  /* 0x000000ff0400720c */ /* 0x000fe40003f05270 */
[----:B------:R-:W-:Y:S01]  /*0150*/  MOV R12, RZ ;  /* 0x000000ff000c7202 */ /* 0x000fe20000000f00 */
[----:B0-----:R-:W-:-:S04]  /*0160*/  IMAD.WIDE R14, R5, 0x4, R14 ;  /* 0x00000004050e7825 */ /* 0x001fc800078e020e */
[----:B------:R-:W-:Y:S01]  /*0170*/  HFMA2 R5, -RZ, RZ, 0, 0 ;  /* 0x00000000ff057431 */ /* 0x000fe200000001ff */
[----:B-1----:R0:W-:Y:S01]  /*0180*/  STG.E desc[UR8][R14.64], RZ ;  /* 0x000000ff0e007986 */ /* 0x0021e2000c101908 */
[----:B------:R-:W-:Y:S05]  /*0190*/  @!P1 BRA `(.L_x_5) ;  /* 0x00000004001c9947 */ /* 0x000fea0003800000 */
[----:B------:R-:W1:Y:S01]  /*01a0*/  LDCU.64 UR6, c[0x0][0x388] ;  /* 0x00007100ff0677ac */ /* 0x000e620008000a00 */
[C---:B------:R-:W-:Y:S01]  /*01b0*/  LOP3.LUT R5, R0.reuse, 0x7ffffff8, RZ, 0xc0, !PT ;  /* 0x7ffffff800057812 */ /* 0x040fe200078ec0ff */
[C---:B------:R-:W-:Y:S01]  /*01c0*/  IMAD R9, R0.reuse, 0x3, R3 ;  /* 0x0000000300097824 */ /* 0x040fe200078e0203 */
[C---:B------:R-:W-:Y:S01]  /*01d0*/  IADD3 R8, PT, PT, R0.reuse, UR4, R7 ;  /* 0x0000000400087c10 */ /* 0x040fe2000fffe007 */
[C-C-:B------:R-:W-:Y:S01]  /*01e0*/  IMAD R13, R0.reuse, 0x5, R3.reuse ;  /* 0x00000005000d7824 */ /* 0x140fe200078e0203 */
[CC--:B------:R-:W-:Y:S01]  /*01f0*/  LEA R7, R0.reuse, R3.reuse, 0x1 ;  /* 0x0000000300077211 */ /* 0x0c0fe200078e08ff */
[C-C-:B------:R-:W-:Y:S01]  /*0200*/  IMAD R25, R0.reuse, 0x6, R3.reuse ;  /* 0x0000000600197824 */ /* 0x140fe200078e0203 */
[C---:B------:R-:W-:Y:S01]  /*0210*/  LEA R11, R0.reuse, R3, 0x2 ;  /* 0x00000003000b7211 */ /* 0x040fe200078e10ff */
[----:B------:R-:W-:Y:S01]  /*0220*/  IMAD R27, R0, 0x7, R3 ;  /* 0x00000007001b7824 */ /* 0x000fe200078e0203 */
[----:B------:R-:W-:Y:S02]  /*0230*/  MOV R12, RZ ;  /* 0x000000ff000c7202 */ /* 0x000fe40000000f00 */
[----:B------:R-:W-:-:S02]  /*0240*/  MOV R10, R2 ;  /* 0x00000002000a7202 */ /* 0x000fc40000000f00 */
[----:B------:R-:W-:Y:S02]  /*0250*/  MOV R29, R3 ;  /* 0x00000003001d7202 */ /* 0x000fe40000000f00 */
[----:B------:R-:W-:Y:S01]  /*0260*/  IADD3 R6, PT, PT, -R5, RZ, RZ ;  /* 0x000000ff05067210 */ /* 0x000fe20007ffe1ff */
[----:B-1----:R-:W-:-:S04]  /*0270*/  UIADD3 UR5, UP0, UPT, UR6, 0x10, URZ ;  /* 0x0000001006057890 */ /* 0x002fc8000ff1e0ff */
[----:B------:R-:W-:-:S12]  /*0280*/  UIADD3.X UR6, UPT, UPT, URZ, UR7, URZ, UP0, !UPT ;  /* 0x00000007ff067290 */ /* 0x000fd800087fe4ff */
.L_x_6:
[----:B------:R-:W1:Y:S01]  /*0290*/  LDC.64 R16, c[0x0][0x390] ;  /* 0x0000e400ff107b82 */ /* 0x000e620000000a00 */
[----:B------:R-:W-:Y:S02]  /*02a0*/  MOV R20, UR5 ;  /* 0x0000000500147c02 */ /* 0x000fe40008000f00 */
[----:B------:R-:W-:-:S03]  /*02b0*/  MOV R21, UR6 ;  /* 0x0000000600157c02 */ /* 0x000fc60008000f00 */
[----:B------:R-:W-:-:S05]  /*02c0*/  IMAD.WIDE R20, R10, 0x4, R20 ;  /* 0x000000040a147825 */ /* 0x000fca00078e0214 */
[----:B--2---:R-:W2:Y:S01]  /*02d0*/  LDG.E R23, desc[UR8][R20.64+-0x10] ;  /* 0xfffff00814177981 */ /* 0x004ea2000c1e1900 */
[----:B-1----:R-:W-:-:S06]  /*02e0*/  IMAD.WIDE.U32 R18, R29, 0x4, R16 ;  /* 0x000000041d127825 */ /* 0x002fcc00078e0010 */
[----:B------:R-:W2:Y:S02]  /*02f0*/  LDG.E R18, desc[UR8][R18.64] ;  /* 0x0000000812127981 */ /* 0x000ea4000c1e1900 */
[----:B--2---:R-:W-:Y:S01]  /*0300*/  FFMA R12, R23, R18, R12 ;  /* 0x00000012170c7223 */ /* 0x004fe2000000000c */
[----:B------:R-:W-:-:S04]  /*0310*/  IMAD.WIDE.U32 R18, R8, 0x4, R16 ;  /* 0x0000000408127825 */ /* 0x000fc800078e0010 */
[----:B------:R1:W-:Y:S04]  /*0320*/  STG.E desc[UR8][R14.64], R12 ;  /* 0x0000000c0e007986 */ /* 0x0003e8000c101908 */
[----:B------:R-:W2:Y:S04]  /*0330*/  LDG.E R22, desc[UR8][R18.64] ;  /* 0x0000000812167981 */ /* 0x000ea8000c1e1900 */
[----:B------:R-:W2:Y:S02]  /*0340*/  LDG.E R23, desc[UR8][R20.64+-0xc] ;  /* 0xfffff40814177981 */ /* 0x000ea4000c1e1900 */
[----:B--2---:R-:W-:Y:S01]  /*0350*/  FFMA R24, R23, R22, R12 ;  /* 0x0000001617187223 */ /* 0x004fe2000000000c */
[----:B------:R-:W-:-:S04]  /*0360*/  IMAD.WIDE.U32 R22, R7, 0x4, R16 ;  /* 0x0000000407167825 */ /* 0x000fc800078e0010 */
[----:B------:R2:W-:Y:S04]  /*0370*/  STG.E desc[UR8][R14.64], R24 ;  /* 0x000000180e007986 */ /* 0x0005e8000c101908 */
[----:B------:R-:W3:Y:S04]  /*0380*/  LDG.E R23, desc[UR8][R22.64] ;  /* 0x0000000816177981 */ /* 0x000ee8000c1e1900 */
[----:B------:R-:W3:Y:S02]  /*0390*/  LDG.E R26, desc[UR8][R20.64+-0x8] ;  /* 0xfffff808141a7981 */ /* 0x000ee4000c1e1900 */
[----:B---3--:R-:W-:Y:S01]  /*03a0*/  FFMA R26, R26, R23, R24 ;  /* 0x000000171a1a7223 */ /* 0x008fe20000000018 */
[----:B------:R-:W-:-:S04]  /*03b0*/  IMAD.WIDE.U32 R22, R9, 0x4, R16 ;  /* 0x0000000409167825 */ /* 0x000fc800078e0010 */
[----:B------:R3:W-:Y:S04]  /*03c0*/  STG.E desc[UR8][R14.64], R26 ;  /* 0x0000001a0e007986 */ /* 0x0007e8000c101908 */
[----:B-1----:R-:W4:Y:S04]  /*03d0*/  LDG.E R12, desc[UR8][R22.64] ;  /* 0x00000008160c7981 */ /* 0x002f28000c1e1900 */
[----:B------:R-:W4:Y:S02]  /*03e0*/  LDG.E R19, desc[UR8][R20.64+-0x4] ;  /* 0xfffffc0814137981 */ /* 0x000f24000c1e1900 */
[----:B----4-:R-:W-:Y:S01]  /*03f0*/  FFMA R12, R19, R12, R26 ;  /* 0x0000000c130c7223 */ /* 0x010fe2000000001a */
[----:B------:R-:W-:-:S04]  /*0400*/  IMAD.WIDE.U32 R18, R11, 0x4, R16 ;  /* 0x000000040b127825 */ /* 0x000fc800078e0010 */
[----:B------:R1:W-:Y:S04]  /*0410*/  STG.E desc[UR8][R14.64], R12 ;  /* 0x0000000c0e007986 */ /* 0x0003e8000c101908 */
[----:B------:R-:W4:Y:S04]  /*0420*/  LDG.E R19, desc[UR8][R18.64] ;  /* 0x0000000812137981 */ /* 0x000f28000c1e1900 */
[----:B--2---:R-:W4:Y:S02]  /*0430*/  LDG.E R24, desc[UR8][R20.64] ;  /* 0x0000000814187981 */ /* 0x004f24000c1e1900 */
[----:B----4-:R-:W-:Y:S01]  /*0440*/  FFMA R24, R24, R19, R12 ;  /* 0x0000001318187223 */ /* 0x010fe2000000000c */
[----:B------:R-:W-:-:S04]  /*0450*/  IMAD.WIDE.U32 R18, R13, 0x4, R16 ;  /* 0x000000040d127825 */ /* 0x000fc800078e0010 */
[----:B------:R2:W-:Y:S04]  /*0460*/  STG.E desc[UR8][R14.64], R24 ;  /* 0x000000180e007986 */ /* 0x0005e8000c101908 */
[----:B---3--:R-:W3:Y:S04]  /*0470*/  LDG.E R26, desc[UR8][R18.64] ;  /* 0x00000008121a7981 */ /* 0x008ee8000c1e1900 */
[----:B------:R-:W3:Y:S02]  /*0480*/  LDG.E R23, desc[UR8][R20.64+0x4] ;  /* 0x0000040814177981 */ /* 0x000ee4000c1e1900 */
[----:B---3--:R-:W-:Y:S01]  /*0490*/  FFMA R26, R23, R26, R24 ;  /* 0x0000001a171a7223 */ /* 0x008fe20000000018 */
[----:B------:R-:W-:-:S04]  /*04a0*/  IMAD.WIDE.U32 R22, R25, 0x4, R16 ;  /* 0x0000000419167825 */ /* 0x000fc800078e0010 */
[----:B------:R2:W-:Y:S04]  /*04b0*/  STG.E desc[UR8][R14.64], R26 ;  /* 0x0000001a0e007986 */ /* 0x0005e8000c101908 */
[----:B------:R-:W3:Y:S04]  /*04c0*/  LDG.E R23, desc[UR8][R22.64] ;  /* 0x0000000816177981 */ /* 0x000ee8000c1e1900 */
[----:B-1----:R-:W3:Y:S01]  /*04d0*/  LDG.E R12, desc[UR8][R20.64+0x8] ;  /* 0x00000808140c7981 */ /* 0x002ee2000c1e1900 */
[----:B------:R-:W-:Y:S01]  /*04e0*/  IMAD.WIDE.U32 R16, R27, 0x4, R16 ;  /* 0x000000041b107825 */ /* 0x000fe200078e0010 */
[----:B------:R-:W-:-:S03]  /*04f0*/  IADD3 R6, PT, PT, R6, 0x8, RZ ;  /* 0x0000000806067810 */ /* 0x000fc60007ffe0ff */
[----:B---3--:R-:W-:-:S05]  /*0500*/  FFMA R28, R12, R23, R26 ;  /* 0x000000170c1c7223 */ /* 0x008fca000000001a */
[----:B------:R2:W-:Y:S04]  /*0510*/  STG.E desc[UR8][R14.64], R28 ;  /* 0x0000001c0e007986 */ /* 0x0005e8000c101908 */
[----:B------:R-:W3:Y:S04]  /*0520*/  LDG.E R12, desc[UR8][R20.64+0xc] ;  /* 0x00000c08140c7981 */ /* 0x000ee8000c1e1900 */
[----:B------:R-:W3:Y:S01]  /*0530*/  LDG.E R17, desc[UR8][R16.64] ;  /* 0x0000000810117981 */ /* 0x000ee2000c1e1900 */
[----:B------:R-:W-:Y:S02]  /*0540*/  ISETP.NE.AND P1, PT, R6, RZ, PT ;  /* 0x000000ff0600720c */ /* 0x000fe40003f25270 */
[----:B------:R-:W-:-:S02]  /*0550*/  LEA R8, R0, R8, 0x3 ;  /* 0x0000000800087211 */ /* 0x000fc400078e18ff */
[C---:B------:R-:W-:Y:S02]  /*0560*/  LEA R7, R0.reuse, R7, 0x3 ;  /* 0x0000000700077211 */ /* 0x040fe400078e18ff */
[C---:B------:R-:W-:Y:S02]  /*0570*/  LEA R9, R0.reuse, R9, 0x3 ;  /* 0x0000000900097211 */ /* 0x040fe400078e18ff */
[C---:B------:R-:W-:Y:S02]  /*0580*/  LEA R11, R0.reuse, R11, 0x3 ;  /* 0x0000000b000b7211 */ /* 0x040fe400078e18ff */
[C---:B------:R-:W-:Y:S02]  /*0590*/  LEA R13, R0.reuse, R13, 0x3 ;  /* 0x0000000d000d7211 */ /* 0x040fe400078e18ff */
[C---:B------:R-:W-:Y:S02]  /*05a0*/  LEA R25, R0.reuse, R25, 0x3 ;  /* 0x0000001900197211 */ /* 0x040fe400078e18ff */
[----:B------:R-:W-:-:S02]  /*05b0*/  LEA R27, R0, R27, 0x3 ;  /* 0x0000001b001b7211 */ /* 0x000fc400078e18ff */
[----:B------:R-:W-:Y:S02]  /*05c0*/  LEA R29, R0, R29, 0x3 ;  /* 0x0000001d001d7211 */ /* 0x000fe400078e18ff */
[----:B------:R-:W-:Y:S01]  /*05d0*/  IADD3 R10, PT, PT, R10, 0x8, RZ ;  /* 0x000000080a0a7810 */ /* 0x000fe20007ffe0ff */
[----:B---3--:R-:W-:-:S05]  /*05e0*/  FFMA R12, R12, R17, R28 ;  /* 0x000000110c0c7223 */ /* 0x008fca000000001c */
[----:B------:R2:W-:Y:S01]  /*05f0*/  STG.E desc[UR8][R14.64], R12 ;  /* 0x0000000c0e007986 */ /* 0x0005e2000c101908 */
[----:B------:R-:W-:Y:S05]  /*0600*/  @P1 BRA `(.L_x_6) ;  /* 0xfffffffc00201947 */ /* 0x000fea000383ffff */
.L_x_5:
[----:B------:R-:W-:Y:S05]  /*0610*/  @!P0 EXIT ;  /* 0x000000000000894d */ /* 0x000fea0003800000 */
[----:B------:R-:W-:Y:S02]  /*0620*/  ISETP.GE.U32.AND P0, PT, R4, 0x4, PT ;  /* 0x000000040400780c */ /* 0x000fe40003f06070 */
[----:B------:R-:W-:-:S04]  /*0630*/  LOP3.LUT R18, R0, 0x3, RZ, 0xc0, !PT ;  /* 0x0000000300127812 */ /* 0x000fc800078ec0ff */
[----:B------:R-:W-:-:S07]  /*0640*/  ISETP.NE.AND P1, PT, R18, RZ, PT ;  /* 0x000000ff1200720c */ /* 0x000fce0003f25270 */
[----:B------:R-:W-:Y:S06]  /*0650*/  @!P0 BRA `(.L_x_7) ;  /* 0x0000000000748947 */ /* 0x000fec0003800000 */
[----:B------:R-:W1:Y:S01]  /*0660*/  LDC.64 R6, c[0x0][0x390] ;  /* 0x0000e400ff067b82 */ /* 0x000e620000000a00 */
[----:B------:R-:W-:Y:S01]  /*0670*/  IADD3 R13, PT, PT, R2, R5, RZ ;  /* 0x00000005020d7210 */ /* 0x000fe20007ffe0ff */
[----:B------:R-:W-:-:S06]  /*0680*/  IMAD R17, R5, R0, R3 ;  /* 0x0000000005117224 */ /* 0x000fcc00078e0203 */
[----:B------:R-:W3:Y:S01]  /*0690*/  LDC.64 R8, c[0x0][0x388] ;  /* 0x0000e200ff087b82 */ /* 0x000ee20000000a00 */
[----:B-1----:R-:W-:-:S06]  /*06a0*/  IMAD.WIDE.U32 R10, R17, 0x4, R6 ;  /* 0x00000004110a7825 */ /* 0x002fcc00078e0006 */
[----:B------:R-:W4:Y:S01]  /*06b0*/  LDG.E R10, desc[UR8][R10.64] ;  /* 0x000000080a0a7981 */ /* 0x000f22000c1e1900 */
[----:B---3--:R-:W-:-:S05]  /*06c0*/  IMAD.WIDE R8, R13, 0x4, R8 ;  /* 0x000000040d087825 */ /* 0x008fca00078e0208 */
[----:B------:R-:W4:Y:S01]  /*06d0*/  LDG.E R13, desc[UR8][R8.64] ;  /* 0x00000008080d7981 */ /* 0x000f22000c1e1900 */
[----:B------:R-:W-:Y:S01]  /*06e0*/  IADD3 R17, PT, PT, R17, R0, RZ ;  /* 0x0000000011117210 */ /* 0x000fe20007ffe0ff */
[----:B----4-:R-:W-:-:S04]  /*06f0*/  FFMA R19, R13, R10, R12 ;  /* 0x0000000a0d137223 */ /* 0x010fc8000000000c */
[C---:B--2---:R-:W-:Y:S01]  /*0700*/  IMAD.WIDE.U32 R12, R17.reuse, 0x4, R6 ;  /* 0x00000004110c7825 */ /* 0x044fe200078e0006 */
[----:B------:R1:W-:Y:S05]  /*0710*/  STG.E desc[UR8][R14.64], R19 ;  /* 0x000000130e007986 */ /* 0x0003ea000c101908 */
[----:B------:R-:W2:Y:S04]  /*0720*/  LDG.E R12, desc[UR8][R12.64] ;  /* 0x000000080c0c7981 */ /* 0x000ea8000c1e1900 */
[----:B------:R-:W2:Y:S01]  /*0730*/  LDG.E R4, desc[UR8][R8.64+0x4] ;  /* 0x0000040808047981 */ /* 0x000ea2000c1e1900 */
[----:B------:R-:W-:-:S05]  /*0740*/  IADD3 R23, PT, PT, R17, R0, RZ ;  /* 0x0000000011177210 */ /* 0x000fca0007ffe0ff */
[----:B------:R-:W-:-:S04]  /*0750*/  IMAD.WIDE.U32 R16, R23, 0x4, R6 ;  /* 0x0000000417107825 */ /* 0x000fc800078e0006 */
[----:B--2---:R-:W-:-:S05]  /*0760*/  FFMA R21, R4, R12, R19 ;  /* 0x0000000c04157223 */ /* 0x004fca0000000013 */
[----:B------:R1:W-:Y:S04]  /*0770*/  STG.E desc[UR8][R14.64], R21 ;  /* 0x000000150e007986 */ /* 0x0003e8000c101908 */
        /* <DEDUP_REMOVED lines=8> */
[----:B------:R-:W-:Y:S01]  /*0800*/  IADD3 R5, PT, PT, R5, 0x4, RZ ;  /* 0x0000000405057810 */ /* 0x000fe20007ffe0ff */
[----:B--2---:R-:W-:-:S05]  /*0810*/  FFMA R12, R12, R6, R11 ;  /* 0x000000060c0c7223 */ /* 0x004fca000000000b */
[----:B------:R1:W-:Y:S02]  /*0820*/  STG.E desc[UR8][R14.64], R12 ;  /* 0x0000000c0e007986 */ /* 0x0003e4000c101908 */
.L_x_7:
[----:B------:R-:W-:Y:S05]  /*0830*/  @!P1 EXIT ;  /* 0x000000000000994d */ /* 0x000fea0003800000 */
[----:B------:R-:W-:Y:S02]  /*0840*/  ISETP.NE.AND P0, PT, R18, 0x1, PT ;  /* 0x000000011200780c */ /* 0x000fe40003f05270 */
[----:B------:R-:W-:-:S04]  /*0850*/  LOP3.LUT R4, R0, 0x1, RZ, 0xc0, !PT ;  /* 0x0000000100047812 */ /* 0x000fc800078ec0ff */
[----:B------:R-:W-:-:S07]  /*0860*/  ISETP.NE.U32.AND P1, PT, R4, 0x1, PT ;  /* 0x000000010400780c */ /* 0x000fce0003f25070 */
        /* <DEDUP_REMOVED lines=9> */
[----:B------:R-:W-:-:S05]  /*0900*/  IADD3 R17, PT, PT, R17, R0, RZ ;  /* 0x0000000011117210 */ /* 0x000fca0007ffe0ff */
[----:B------:R-:W-:-:S04]  /*0910*/  IMAD.WIDE.U32 R6, R17, 0x4, R6 ;  /* 0x0000000411067825 */ /* 0x000fc800078e0006 */
[----:B----4-:R-:W-:-:S05]  /*0920*/  FFMA R13, R13, R10, R12 ;  /* 0x0000000a0d0d7223 */ /* 0x010fca000000000c */
[----:B------:R3:W-:Y:S04]  /*0930*/  STG.E desc[UR8][R14.64], R13 ;  /* 0x0000000d0e007986 */ /* 0x0007e8000c101908 */
[----:B--2---:R-:W2:Y:S04]  /*0940*/  LDG.E R12, desc[UR8][R8.64+0x4] ;  /* 0x00000408080c7981 */ /* 0x004ea8000c1e1900 */
[----:B------:R-:W2:Y:S01]  /*0950*/  LDG.E R6, desc[UR8][R6.64] ;  /* 0x0000000806067981 */ /* 0x000ea2000c1e1900 */
[----:B------:R-:W-:Y:S01]  /*0960*/  IADD3 R5, PT, PT, R5, 0x2, RZ ;  /* 0x0000000205057810 */ /* 0x000fe20007ffe0ff */
[----:B--2---:R-:W-:-:S05]  /*0970*/  FFMA R12, R12, R6, R13 ;  /* 0x000000060c0c7223 */ /* 0x004fca000000000d */
[----:B------:R3:W-:Y:S02]  /*0980*/  STG.E desc[UR8][R14.64], R12 ;  /* 0x0000000c0e007986 */ /* 0x0007e4000c101908 */
.L_x_8:
[----:B------:R-:W-:Y:S05]  /*0990*/  @P1 EXIT ;  /* 0x000000000000194d */ /* 0x000fea0003800000 */
[----:B------:R-:W4:Y:S01]  /*09a0*/  LDC.64 R6, c[0x0][0x388] ;  /* 0x0000e200ff067b82 */ /* 0x000f220000000a00 */
[----:B-1----:R-:W-:Y:S01]  /*09b0*/  IADD3 R11, PT, PT, R2, R5, RZ ;  /* 0x00000005020b7210 */ /* 0x002fe20007ffe0ff */
[----:B------:R-:W-:-:S06]  /*09c0*/  IMAD R5, R5, R0, R3 ;  /* 0x0000000005057224 */ /* 0x000fcc00078e0203 */
[----:B------:R-:W1:Y:S01]  /*09d0*/  LDC.64 R8, c[0x0][0x390] ;  /* 0x0000e400ff087b82 */ /* 0x000e620000000a00 */
[----:B----4-:R-:W-:-:S06]  /*09e0*/  IMAD.WIDE R2, R11, 0x4, R6 ;  /* 0x000000040b027825 */ /* 0x010fcc00078e0206 */
[----:B------:R-:W4:Y:S01]  /*09f0*/  LDG.E R3, desc[UR8][R2.64] ;  /* 0x0000000802037981 */ /* 0x000f22000c1e1900 */
[----:B-1----:R-:W-:-:S06]  /*0a00*/  IMAD.WIDE.U32 R4, R5, 0x4, R8 ;  /* 0x0000000405047825 */ /* 0x002fcc00078e0008 */
[----:B------:R-:W4:Y:S02]  /*0a10*/  LDG.E R4, desc[UR8][R4.64] ;  /* 0x0000000804047981 */ /* 0x000f24000c1e1900 */
[----:B----4-:R-:W-:-:S05]  /*0a20*/  FFMA R7, R3, R4, R12 ;  /* 0x0000000403077223 */ /* 0x010fca000000000c */
[----:B------:R-:W-:Y:S01]  /*0a30*/  STG.E desc[UR8][R14.64], R7 ;  /* 0x000000070e007986 */ /* 0x000fe2000c101908 */
[----:B------:R-:W-:Y:S05]  /*0a40*/  EXIT ;  /* 0x000000000000794d */ /* 0x000fea0003800000 */
.L_x_9:
        /* <DEDUP_REMOVED lines=11> */
.L_x_11:


//--------------------- .nv.shared.reserved.0     --------------------------
	.section	.nv.shared.reserved.0,"aw",@nobits
	.weak		__nv_reservedSMEM_offset_0_alias
	.size		__nv_reservedSMEM_offset_0_alias, 0, 64
	.other		__nv_reservedSMEM_offset_0_alias,@"STO_CUDA_RESERVED_SHARED STV_DEFAULT"
__nv_reservedSMEM_offset_0_alias:
	.zero		0
	.zero		64


//--------------------- .nv.constant0._Z17matMultKernel_ikjiPfS_S_ --------------------------
	.section	.nv.constant0._Z17matMultKernel_ikjiPfS_S_,"a",@progbits
	.sectionflags	@""
	.align	4
.nv.constant0._Z17matMultKernel_ikjiPfS_S_:
	.zero		928


//--------------------- .nv.constant0._Z17matMultKernel_ijkiPfS_S_ --------------------------
	.section	.nv.constant0._Z17matMultKernel_ijkiPfS_S_,"a",@progbits
	.sectionflags	@""
	.align	4
.nv.constant0._Z17matMultKernel_ijkiPfS_S_:
	.zero		928


//--------------------- SYMBOLS --------------------------

	.type		.nv.reservedSmem.offset0,@object
	.size		.nv.reservedSmem.offset0,0x4
